//
// Generated by NVIDIA NVVM Compiler
//
// Compiler Build ID: CL-36424714
// Cuda compilation tools, release 13.0, V13.0.88
// Based on NVVM 20.0.0
//

.version 9.0
.target sm_100
.address_size 64

	// .globl	_Z23code_without_divergencev

.visible .entry _Z23code_without_divergencev()
{


	ret;

}
	// .globl	_Z10divergencev
.visible .entry _Z10divergencev()
{


	ret;

}


// ===== COMPILED SASS (sm_100) =====

	.target	sm_100

	.elftype	@"ET_EXEC"


//--------------------- .note.nv.tkinfo           --------------------------
	.section	.note.nv.tkinfo,"",@"SHT_NOTE"
	.sectionflags	@"SHF_NOTE_NV_TKINFO"
	.tkinfo
        /*0018*/ 	.word	0x00000002
        /*0030*/ 	.string	""
        /*0030*/ 	.string	"ptxas"
        /*0030*/ 	.string	"Cuda compilation tools, release 13.0, V13.0.88"
        /*0030*/ 	.string	"Build cuda_13.0.r13.0/compiler.36424714_0"
        /*0030*/ 	.string	"-arch sm_100 -m 64 "



//--------------------- .note.nv.cuinfo           --------------------------
	.section	.note.nv.cuinfo,"",@"SHT_NOTE"
	.sectionflags	@"SHF_NOTE_NV_CUINFO"
        /*0018*/ 	.short	0x0002
        /*001a*/ 	.short	0x0064
        /*001c*/ 	.short	0x0082
	.zero		2


//--------------------- .nv.info                  --------------------------
	.section	.nv.info,"",@"SHT_CUDA_INFO"
	.align	4


	//----- nvinfo : EIATTR_REGCOUNT
	.align		4
        /*0000*/ 	.byte	0x04, 0x2f
        /*0002*/ 	.short	(.L_1 - .L_0)
	.align		4
.L_0:
        /*0004*/ 	.word	index@(_Z23code_without_divergencev)
        /*0008*/ 	.word	0x00000004


	//----- nvinfo : EIATTR_FRAME_SIZE
	.align		4
.L_1:
        /*000c*/ 	.byte	0x04, 0x11
        /*000e*/ 	.short	(.L_3 - .L_2)
	.align		4
.L_2:
        /*0010*/ 	.word	index@(_Z23code_without_divergencev)
        /*0014*/ 	.word	0x00000000


	//----- nvinfo : EIATTR_REGCOUNT
	.align		4
.L_3:
        /*0018*/ 	.byte	0x04, 0x2f
        /*001a*/ 	.short	(.L_5 - .L_4)
	.align		4
.L_4:
        /*001c*/ 	.word	index@(_Z10divergencev)
        /*0020*/ 	.word	0x00000004


	//----- nvinfo : EIATTR_FRAME_SIZE
	.align		4
.L_5:
        /*0024*/ 	.byte	0x04, 0x11
        /*0026*/ 	.short	(.L_7 - .L_6)
	.align		4
.L_6:
        /*0028*/ 	.word	index@(_Z10divergencev)
        /*002c*/ 	.word	0x00000000


	//----- nvinfo : EIATTR_MIN_STACK_SIZE
	.align		4
.L_7:
        /*0030*/ 	.byte	0x04, 0x12
        /*0032*/ 	.short	(.L_9 - .L_8)
	.align		4
.L_8:
        /*0034*/ 	.word	index@(_Z10divergencev)
        /*0038*/ 	.word	0x00000000


	//----- nvinfo : EIATTR_MIN_STACK_SIZE
	.align		4
.L_9:
        /*003c*/ 	.byte	0x04, 0x12
        /*003e*/ 	.short	(.L_11 - .L_10)
	.align		4
.L_10:
        /*0040*/ 	.word	index@(_Z23code_without_divergencev)
        /*0044*/ 	.word	0x00000000
.L_11:


//--------------------- .nv.compat                --------------------------
	.section	.nv.compat,"",@"SHT_CUDA_COMPAT_INFO"
	.align	4
        /*0000*/ 	.byte	0x02, 0x09, 0x00, 0x00, 0x02, 0x02, 0x01, 0x00, 0x02, 0x05, 0x05, 0x00, 0x03, 0x07, 0x01, 0x01
        /*0010*/ 	.byte	0x02, 0x03, 0x00, 0x00, 0x02, 0x06, 0x01, 0x00, 0x04, 0x0b, 0x08, 0x00, 0x09, 0x00, 0x00, 0x00
        /*0020*/ 	.byte	0x00, 0x00, 0x00, 0x00


//--------------------- .nv.info._Z10divergencev  --------------------------
	.section	.nv.info._Z10divergencev,"",@"SHT_CUDA_INFO"
	.sectionflags	@""
	.align	4


	//----- nvinfo : EIATTR_CUDA_API_VERSION
	.align		4
        /*0000*/ 	.byte	0x04, 0x37
        /*0002*/ 	.short	(.L_13 - .L_12)
.L_12:
        /*0004*/ 	.word	0x00000082


	//----- nvinfo : EIATTR_SPARSE_MMA_MASK
	.align		4
.L_13:
        /*0008*/ 	.byte	0x03, 0x50
        /*000a*/ 	.short	0x0000


	//----- nvinfo : EIATTR_MAXREG_COUNT
	.align		4
        /*000c*/ 	.byte	0x03, 0x1b
        /*000e*/ 	.short	0x00ff


	//----- nvinfo : EIATTR_MERCURY_ISA_VERSION
	.align		4
        /*0010*/ 	.byte	0x03, 0x5f
        /*0012*/ 	.short	0x0101


	//----- nvinfo : EIATTR_VRC_CTA_INIT_COUNT
	.align		4
        /*0014*/ 	.byte	0x02, 0x4a
	.zero		1
	.zero		1


	//----- nvinfo : EIATTR_EXIT_INSTR_OFFSETS
	.align		4
        /*0018*/ 	.byte	0x04, 0x1c
        /*001a*/ 	.short	(.L_15 - .L_14)


	//   ....[0]....
.L_14:
        /*001c*/ 	.word	0x00000010


	//----- nvinfo : EIATTR_SW_WAR
	.align		4
.L_15:
        /*0020*/ 	.byte	0x04, 0x36
        /*0022*/ 	.short	(.L_17 - .L_16)
.L_16:
        /*0024*/ 	.word	0x00000008
.L_17:


//--------------------- .nv.info._Z23code_without_divergencev --------------------------
	.section	.nv.info._Z23code_without_divergencev,"",@"SHT_CUDA_INFO"
	.sectionflags	@""
	.align	4


	//----- nvinfo : EIATTR_CUDA_API_VERSION
	.align		4
        /*0000*/ 	.byte	0x04, 0x37
        /*0002*/ 	.short	(.L_19 - .L_18)
.L_18:
        /*0004*/ 	.word	0x00000082


	//----- nvinfo : EIATTR_SPARSE_MMA_MASK
	.align		4
.L_19:
        /*0008*/ 	.byte	0x03, 0x50
        /*000a*/ 	.short	0x0000


	//----- nvinfo : EIATTR_MAXREG_COUNT
	.align		4
        /*000c*/ 	.byte	0x03, 0x1b
        /*000e*/ 	.short	0x00ff


	//----- nvinfo : EIATTR_MERCURY_ISA_VERSION
	.align		4
        /*0010*/ 	.byte	0x03, 0x5f
        /*0012*/ 	.short	0x0101


	//----- nvinfo : EIATTR_VRC_CTA_INIT_COUNT
	.align		4
        /*0014*/ 	.byte	0x02, 0x4a
	.zero		1
	.zero		1


	//----- nvinfo : EIATTR_EXIT_INSTR_OFFSETS
	.align		4
        /*0018*/ 	.byte	0x04, 0x1c
        /*001a*/ 	.short	(.L_21 - .L_20)


	//   ....[0]....
.L_20:
        /*001c*/ 	.word	0x00000010


	//----- nvinfo : EIATTR_SW_WAR
	.align		4
.L_21:
        /*0020*/ 	.byte	0x04, 0x36
        /*0022*/ 	.short	(.L_23 - .L_22)
.L_22:
        /*0024*/ 	.word	0x00000008
.L_23:


//--------------------- .nv.callgraph             --------------------------
	.section	.nv.callgraph,"",@"SHT_CUDA_CALLGRAPH"
	.align	4
	.sectionentsize	8
	.align		4
        /*0000*/ 	.word	0x00000000
	.align		4
        /*0004*/ 	.word	0xffffffff
	.align		4
        /*0008*/ 	.word	0x00000000
	.align		4
        /*000c*/ 	.word	0xfffffffe
	.align		4
        /*0010*/ 	.word	0x00000000
	.align		4
        /*0014*/ 	.word	0xfffffffd
	.align		4
        /*0018*/ 	.word	0x00000000
	.align		4
        /*001c*/ 	.word	0xfffffffc


//--------------------- .text._Z10divergencev     --------------------------
	.section	.text._Z10divergencev,"ax",@progbits
	.align	128
        .global         _Z10divergencev
        .type           _Z10divergencev,@function
        .size           _Z10divergencev,(.L_x_2 - _Z10divergencev)
        .other          _Z10divergencev,@"STO_CUDA_ENTRY STV_DEFAULT"
_Z10divergencev:
.text._Z10divergencev:
[----:B------:R-:W-:Y:S01]  /*0000*/  LDC R1, c[0x0][0x37c] ;  /* 0x0000df00ff017b82 */ /* 0x000fe20000000800 */
[----:B------:R-:W-:Y:S05]  /*0010*/  EXIT ;  /* 0x000000000000794d */ /* 0x000fea0003800000 */
.L_x_0:
[----:B------:R-:W-:-:S00]  /*0020*/  BRA `(.L_x_0) ;  /* 0xfffffffc00fc7947 */ /* 0x000fc0000383ffff */
[----:B------:R-:W-:-:S00]  /*0030*/  NOP ;  /* 0x0000000000007918 */ /* 0x000fc00000000000 */
        /* <DEDUP_REMOVED lines=12> */
.L_x_2:


//--------------------- .text._Z23code_without_divergencev --------------------------
	.section	.text._Z23code_without_divergencev,"ax",@progbits
	.align	128
        .global         _Z23code_without_divergencev
        .type           _Z23code_without_divergencev,@function
        .size           _Z23code_without_divergencev,(.L_x_3 - _Z23code_without_divergencev)
        .other          _Z23code_without_divergencev,@"STO_CUDA_ENTRY STV_DEFAULT"
_Z23code_without_divergencev:
.text._Z23code_without_divergencev:
[----:B------:R-:W-:Y:S01]  /*0000*/  LDC R1, c[0x0][0x37c] ;  /* 0x0000df00ff017b82 */ /* 0x000fe20000000800 */
[----:B------:R-:W-:Y:S05]  /*0010*/  EXIT ;  /* 0x000000000000794d */ /* 0x000fea0003800000 */
.L_x_1:
        /* <DEDUP_REMOVED lines=14> */
.L_x_3:


//--------------------- .nv.shared.reserved.0     --------------------------
	.section	.nv.shared.reserved.0,"aw",@nobits
	.weak		__nv_reservedSMEM_offset_0_alias
	.size		__nv_reservedSMEM_offset_0_alias, 0, 64
	.other		__nv_reservedSMEM_offset_0_alias,@"STO_CUDA_RESERVED_SHARED STV_DEFAULT"
__nv_reservedSMEM_offset_0_alias:
	.zero		0
	.zero		64


//--------------------- .nv.constant0._Z10divergencev --------------------------
	.section	.nv.constant0._Z10divergencev,"a",@progbits
	.sectionflags	@""
	.align	4
.nv.constant0._Z10divergencev:
	.zero		896


//--------------------- .nv.constant0._Z23code_without_divergencev --------------------------
	.section	.nv.constant0._Z23code_without_divergencev,"a",@progbits
	.sectionflags	@""
	.align	4
.nv.constant0._Z23code_without_divergencev:
	.zero		896


//--------------------- SYMBOLS --------------------------

	.type		.nv.reservedSmem.offset0,@object
	.size		.nv.reservedSmem.offset0,0x4
